//
// Generated by NVIDIA NVVM Compiler
//
// Compiler Build ID: CL-36424714
// Cuda compilation tools, release 13.0, V13.0.88
// Based on NVVM 20.0.0
//

.version 9.0
.target sm_100
.address_size 64

	// .globl	_Z11somekernel1Pf

.visible .entry _Z11somekernel1Pf(
	.param .u64 .ptr .align 1 _Z11somekernel1Pf_param_0
)
{
	.reg .b32 	%f<2>;
	.reg .b64 	%rd<3>;

	ld.param.u64 	%rd1, [_Z11somekernel1Pf_param_0];
	cvta.to.global.u64 	%rd2, %rd1;
	ld.global.f32 	%f1, [%rd2+4];
	st.global.f32 	[%rd2], %f1;
	ret;

}
	// .globl	_Z3fooPf
.visible .entry _Z3fooPf(
	.param .u64 .ptr .align 1 _Z3fooPf_param_0
)
{
	.reg .b32 	%r<2>;
	.reg .b64 	%rd<3>;

	ld.param.u64 	%rd1, [_Z3fooPf_param_0];
	cvta.to.global.u64 	%rd2, %rd1;
	mov.b32 	%r1, 1123418112;
	st.global.u32 	[%rd2], %r1;
	ret;

}
	// .globl	_Z7use_tidPf
.visible .entry _Z7use_tidPf(
	.param .u64 .ptr .align 1 _Z7use_tidPf_param_0
)
{
	.reg .b32 	%r<3>;
	.reg .b64 	%rd<5>;

	ld.param.u64 	%rd1, [_Z7use_tidPf_param_0];
	cvta.to.global.u64 	%rd2, %rd1;
	mov.u32 	%r1, %tid.x;
	mul.wide.u32 	%rd3, %r1, 4;
	add.s64 	%rd4, %rd2, %rd3;
	mov.b32 	%r2, 1123418112;
	st.global.u32 	[%rd4], %r2;
	ret;

}
	// .globl	_Z13use_template1PfPi
.visible .entry _Z13use_template1PfPi(
	.param .u64 .ptr .align 1 _Z13use_template1PfPi_param_0,
	.param .u64 .ptr .align 1 _Z13use_template1PfPi_param_1
)
{
	.reg .b32 	%r<4>;
	.reg .b32 	%f<4>;
	.reg .b64 	%rd<5>;

	ld.param.u64 	%rd1, [_Z13use_template1PfPi_param_0];
	ld.param.u64 	%rd2, [_Z13use_template1PfPi_param_1];
	cvta.to.global.u64 	%rd3, %rd2;
	cvta.to.global.u64 	%rd4, %rd1;
	ld.global.f32 	%f1, [%rd4+4];
	ld.global.f32 	%f2, [%rd4+8];
	add.f32 	%f3, %f1, %f2;
	st.global.f32 	[%rd4], %f3;
	ld.global.u32 	%r1, [%rd3+4];
	ld.global.u32 	%r2, [%rd3+8];
	add.s32 	%r3, %r2, %r1;
	st.global.u32 	[%rd3], %r3;
	ret;

}
	// .globl	_Z13someops_floatPf
.visible .entry _Z13someops_floatPf(
	.param .u64 .ptr .align 1 _Z13someops_floatPf_param_0
)
{
	.reg .b32 	%f<9>;
	.reg .b64 	%rd<3>;

	ld.param.u64 	%rd1, [_Z13someops_floatPf_param_0];
	cvta.to.global.u64 	%rd2, %rd1;
	ld.global.f32 	%f1, [%rd2+4];
	ld.global.f32 	%f2, [%rd2+8];
	sub.f32 	%f3, %f1, %f2;
	div.rn.f32 	%f4, %f1, %f2;
	add.f32 	%f5, %f3, %f4;
	fma.rn.f32 	%f6, %f2, %f1, %f5;
	sqrt.rn.f32 	%f7, %f1;
	sub.f32 	%f8, %f6, %f7;
	st.global.f32 	[%rd2], %f8;
	ret;

}
	// .globl	_Z11someops_intPi
.visible .entry _Z11someops_intPi(
	.param .u64 .ptr .align 1 _Z11someops_intPi_param_0
)
{
	.reg .b32 	%r<7>;
	.reg .b64 	%rd<3>;

	ld.param.u64 	%rd1, [_Z11someops_intPi_param_0];
	cvta.to.global.u64 	%rd2, %rd1;
	ld.global.u32 	%r1, [%rd2+4];
	ld.global.u32 	%r2, [%rd2+8];
	div.s32 	%r3, %r1, %r2;
	shl.b32 	%r4, %r1, 1;
	add.s32 	%r5, %r3, %r4;
	mad.lo.s32 	%r6, %r2, %r1, %r5;
	st.global.u32 	[%rd2], %r6;
	ret;

}


// ===== COMPILED SASS (sm_100) =====

	.target	sm_100

	.elftype	@"ET_EXEC"


//--------------------- .note.nv.tkinfo           --------------------------
	.section	.note.nv.tkinfo,"",@"SHT_NOTE"
	.sectionflags	@"SHF_NOTE_NV_TKINFO"
	.tkinfo
        /*0018*/ 	.word	0x00000002
        /*0030*/ 	.string	""
        /*0030*/ 	.string	"ptxas"
        /*0030*/ 	.string	"Cuda compilation tools, release 13.0, V13.0.88"
        /*0030*/ 	.string	"Build cuda_13.0.r13.0/compiler.36424714_0"
        /*0030*/ 	.string	"-arch sm_100 -m 64 "



//--------------------- .note.nv.cuinfo           --------------------------
	.section	.note.nv.cuinfo,"",@"SHT_NOTE"
	.sectionflags	@"SHF_NOTE_NV_CUINFO"
        /*0018*/ 	.short	0x0002
        /*001a*/ 	.short	0x0064
        /*001c*/ 	.short	0x0082
	.zero		2


//--------------------- .nv.info                  --------------------------
	.section	.nv.info,"",@"SHT_CUDA_INFO"
	.align	4


	//----- nvinfo : EIATTR_REGCOUNT
	.align		4
        /*0000*/ 	.byte	0x04, 0x2f
        /*0002*/ 	.short	(.L_1 - .L_0)
	.align		4
.L_0:
        /*0004*/ 	.word	index@(_Z11somekernel1Pf)
        /*0008*/ 	.word	0x00000008


	//----- nvinfo : EIATTR_FRAME_SIZE
	.align		4
.L_1:
        /*000c*/ 	.byte	0x04, 0x11
        /*000e*/ 	.short	(.L_3 - .L_2)
	.align		4
.L_2:
        /*0010*/ 	.word	index@(_Z11somekernel1Pf)
        /*0014*/ 	.word	0x00000000


	//----- nvinfo : EIATTR_REGCOUNT
	.align		4
.L_3:
        /*0018*/ 	.byte	0x04, 0x2f
        /*001a*/ 	.short	(.L_5 - .L_4)
	.align		4
.L_4:
        /*001c*/ 	.word	index@(_Z3fooPf)
        /*0020*/ 	.word	0x00000008


	//----- nvinfo : EIATTR_FRAME_SIZE
	.align		4
.L_5:
        /*0024*/ 	.byte	0x04, 0x11
        /*0026*/ 	.short	(.L_7 - .L_6)
	.align		4
.L_6:
        /*0028*/ 	.word	index@(_Z3fooPf)
        /*002c*/ 	.word	0x00000000


	//----- nvinfo : EIATTR_REGCOUNT
	.align		4
.L_7:
        /*0030*/ 	.byte	0x04, 0x2f
        /*0032*/ 	.short	(.L_9 - .L_8)
	.align		4
.L_8:
        /*0034*/ 	.word	index@(_Z7use_tidPf)
        /*0038*/ 	.word	0x0000000a


	//----- nvinfo : EIATTR_FRAME_SIZE
	.align		4
.L_9:
        /*003c*/ 	.byte	0x04, 0x11
        /*003e*/ 	.short	(.L_11 - .L_10)
	.align		4
.L_10:
        /*0040*/ 	.word	index@(_Z7use_tidPf)
        /*0044*/ 	.word	0x00000000


	//----- nvinfo : EIATTR_REGCOUNT
	.align		4
.L_11:
        /*0048*/ 	.byte	0x04, 0x2f
        /*004a*/ 	.short	(.L_13 - .L_12)
	.align		4
.L_12:
        /*004c*/ 	.word	index@(_Z13use_template1PfPi)
        /*0050*/ 	.word	0x0000000c


	//----- nvinfo : EIATTR_FRAME_SIZE
	.align		4
.L_13:
        /*0054*/ 	.byte	0x04, 0x11
        /*0056*/ 	.short	(.L_15 - .L_14)
	.align		4
.L_14:
        /*0058*/ 	.word	index@(_Z13use_template1PfPi)
        /*005c*/ 	.word	0x00000000


	//----- nvinfo : EIATTR_REGCOUNT
	.align		4
.L_15:
        /*0060*/ 	.byte	0x04, 0x2f
        /*0062*/ 	.short	(.L_17 - .L_16)
	.align		4
.L_16:
        /*0064*/ 	.word	index@(_Z13someops_floatPf)
        /*0068*/ 	.word	0x00000012


	//----- nvinfo : EIATTR_FRAME_SIZE
	.align		4
.L_17:
        /*006c*/ 	.byte	0x04, 0x11
        /*006e*/ 	.short	(.L_19 - .L_18)
	.align		4
.L_18:
        /*0070*/ 	.word	index@($__internal_1_$__cuda_sm3x_div_rn_noftz_f32_slowpath)
        /*0074*/ 	.word	0x00000000


	//----- nvinfo : EIATTR_FRAME_SIZE
	.align		4
.L_19:
        /*0078*/ 	.byte	0x04, 0x11
        /*007a*/ 	.short	(.L_21 - .L_20)
	.align		4
.L_20:
        /*007c*/ 	.word	index@($__internal_0_$__cuda_sm20_sqrt_rn_f32_slowpath)
        /*0080*/ 	.word	0x00000000


	//----- nvinfo : EIATTR_FRAME_SIZE
	.align		4
.L_21:
        /*0084*/ 	.byte	0x04, 0x11
        /*0086*/ 	.short	(.L_23 - .L_22)
	.align		4
.L_22:
        /*0088*/ 	.word	index@(_Z13someops_floatPf)
        /*008c*/ 	.word	0x00000000


	//----- nvinfo : EIATTR_REGCOUNT
	.align		4
.L_23:
        /*0090*/ 	.byte	0x04, 0x2f
        /*0092*/ 	.short	(.L_25 - .L_24)
	.align		4
.L_24:
        /*0094*/ 	.word	index@(_Z11someops_intPi)
        /*0098*/ 	.word	0x0000000e


	//----- nvinfo : EIATTR_FRAME_SIZE
	.align		4
.L_25:
        /*009c*/ 	.byte	0x04, 0x11
        /*009e*/ 	.short	(.L_27 - .L_26)
	.align		4
.L_26:
        /*00a0*/ 	.word	index@(_Z11someops_intPi)
        /*00a4*/ 	.word	0x00000000


	//----- nvinfo : EIATTR_MIN_STACK_SIZE
	.align		4
.L_27:
        /*00a8*/ 	.byte	0x04, 0x12
        /*00aa*/ 	.short	(.L_29 - .L_28)
	.align		4
.L_28:
        /*00ac*/ 	.word	index@(_Z11someops_intPi)
        /*00b0*/ 	.word	0x00000000


	//----- nvinfo : EIATTR_MIN_STACK_SIZE
	.align		4
.L_29:
        /*00b4*/ 	.byte	0x04, 0x12
        /*00b6*/ 	.short	(.L_31 - .L_30)
	.align		4
.L_30:
        /*00b8*/ 	.word	index@(_Z13someops_floatPf)
        /*00bc*/ 	.word	0x00000000


	//----- nvinfo : EIATTR_MIN_STACK_SIZE
	.align		4
.L_31:
        /*00c0*/ 	.byte	0x04, 0x12
        /*00c2*/ 	.short	(.L_33 - .L_32)
	.align		4
.L_32:
        /*00c4*/ 	.word	index@(_Z13use_template1PfPi)
        /*00c8*/ 	.word	0x00000000


	//----- nvinfo : EIATTR_MIN_STACK_SIZE
	.align		4
.L_33:
        /*00cc*/ 	.byte	0x04, 0x12
        /*00ce*/ 	.short	(.L_35 - .L_34)
	.align		4
.L_34:
        /*00d0*/ 	.word	index@(_Z7use_tidPf)
        /*00d4*/ 	.word	0x00000000


	//----- nvinfo : EIATTR_MIN_STACK_SIZE
	.align		4
.L_35:
        /*00d8*/ 	.byte	0x04, 0x12
        /*00da*/ 	.short	(.L_37 - .L_36)
	.align		4
.L_36:
        /*00dc*/ 	.word	index@(_Z3fooPf)
        /*00e0*/ 	.word	0x00000000


	//----- nvinfo : EIATTR_MIN_STACK_SIZE
	.align		4
.L_37:
        /*00e4*/ 	.byte	0x04, 0x12
        /*00e6*/ 	.short	(.L_39 - .L_38)
	.align		4
.L_38:
        /*00e8*/ 	.word	index@(_Z11somekernel1Pf)
        /*00ec*/ 	.word	0x00000000
.L_39:


//--------------------- .nv.compat                --------------------------
	.section	.nv.compat,"",@"SHT_CUDA_COMPAT_INFO"
	.align	4
        /*0000*/ 	.byte	0x02, 0x09, 0x00, 0x00, 0x02, 0x02, 0x01, 0x00, 0x02, 0x05, 0x05, 0x00, 0x03, 0x07, 0x01, 0x01
        /*0010*/ 	.byte	0x02, 0x03, 0x00, 0x00, 0x02, 0x06, 0x01, 0x00, 0x04, 0x0b, 0x08, 0x00, 0x01, 0x00, 0x00, 0x00
        /*0020*/ 	.byte	0x00, 0x00, 0x00, 0x00


//--------------------- .nv.info._Z11someops_intPi --------------------------
	.section	.nv.info._Z11someops_intPi,"",@"SHT_CUDA_INFO"
	.sectionflags	@""
	.align	4


	//----- nvinfo : EIATTR_CUDA_API_VERSION
	.align		4
        /*0000*/ 	.byte	0x04, 0x37
        /*0002*/ 	.short	(.L_41 - .L_40)
.L_40:
        /*0004*/ 	.word	0x00000082


	//----- nvinfo : EIATTR_KPARAM_INFO
	.align		4
.L_41:
        /*0008*/ 	.byte	0x04, 0x17
        /*000a*/ 	.short	(.L_43 - .L_42)
.L_42:
        /*000c*/ 	.word	0x00000000
        /*0010*/ 	.short	0x0000
        /*0012*/ 	.short	0x0000
        /*0014*/ 	.byte	0x00, 0xf5, 0x21, 0x00


	//----- nvinfo : EIATTR_SPARSE_MMA_MASK
	.align		4
.L_43:
        /*0018*/ 	.byte	0x03, 0x50
        /*001a*/ 	.short	0x0000


	//----- nvinfo : EIATTR_MAXREG_COUNT
	.align		4
        /*001c*/ 	.byte	0x03, 0x1b
        /*001e*/ 	.short	0x00ff


	//----- nvinfo : EIATTR_MERCURY_ISA_VERSION
	.align		4
        /*0020*/ 	.byte	0x03, 0x5f
        /*0022*/ 	.short	0x0101


	//----- nvinfo : EIATTR_VRC_CTA_INIT_COUNT
	.align		4
        /*0024*/ 	.byte	0x02, 0x4a
	.zero		1
	.zero		1


	//----- nvinfo : EIATTR_EXIT_INSTR_OFFSETS
	.align		4
        /*0028*/ 	.byte	0x04, 0x1c
        /*002a*/ 	.short	(.L_45 - .L_44)


	//   ....[0]....
.L_44:
        /*002c*/ 	.word	0x00000200


	//----- nvinfo : EIATTR_CBANK_PARAM_SIZE
	.align		4
.L_45:
        /*0030*/ 	.byte	0x03, 0x19
        /*0032*/ 	.short	0x0008


	//----- nvinfo : EIATTR_PARAM_CBANK
	.align		4
        /*0034*/ 	.byte	0x04, 0x0a
        /*0036*/ 	.short	(.L_47 - .L_46)
	.align		4
.L_46:
        /*0038*/ 	.word	index@(.nv.constant0._Z11someops_intPi)
        /*003c*/ 	.short	0x0380
        /*003e*/ 	.short	0x0008


	//----- nvinfo : EIATTR_SW_WAR
	.align		4
.L_47:
        /*0040*/ 	.byte	0x04, 0x36
        /*0042*/ 	.short	(.L_49 - .L_48)
.L_48:
        /*0044*/ 	.word	0x00000008
.L_49:


//--------------------- .nv.info._Z13someops_floatPf --------------------------
	.section	.nv.info._Z13someops_floatPf,"",@"SHT_CUDA_INFO"
	.sectionflags	@""
	.align	4


	//----- nvinfo : EIATTR_CUDA_API_VERSION
	.align		4
        /*0000*/ 	.byte	0x04, 0x37
        /*0002*/ 	.short	(.L_51 - .L_50)
.L_50:
        /*0004*/ 	.word	0x00000082


	//----- nvinfo : EIATTR_KPARAM_INFO
	.align		4
.L_51:
        /*0008*/ 	.byte	0x04, 0x17
        /*000a*/ 	.short	(.L_53 - .L_52)
.L_52:
        /*000c*/ 	.word	0x00000000
        /*0010*/ 	.short	0x0000
        /*0012*/ 	.short	0x0000
        /*0014*/ 	.byte	0x00, 0xf5, 0x21, 0x00


	//----- nvinfo : EIATTR_SPARSE_MMA_MASK
	.align		4
.L_53:
        /*0018*/ 	.byte	0x03, 0x50
        /*001a*/ 	.short	0x0000


	//----- nvinfo : EIATTR_MAXREG_COUNT
	.align		4
        /*001c*/ 	.byte	0x03, 0x1b
        /*001e*/ 	.short	0x00ff


	//----- nvinfo : EIATTR_MERCURY_ISA_VERSION
	.align		4
        /*0020*/ 	.byte	0x03, 0x5f
        /*0022*/ 	.short	0x0101


	//----- nvinfo : EIATTR_VRC_CTA_INIT_COUNT
	.align		4
        /*0024*/ 	.byte	0x02, 0x4a
	.zero		1
	.zero		1


	//----- nvinfo : EIATTR_EXIT_INSTR_OFFSETS
	.align		4
        /*0028*/ 	.byte	0x04, 0x1c
        /*002a*/ 	.short	(.L_55 - .L_54)


	//   ....[0]....
.L_54:
        /*002c*/ 	.word	0x00000210


	//----- nvinfo : EIATTR_CRS_STACK_SIZE
	.align		4
.L_55:
        /*0030*/ 	.byte	0x04, 0x1e
        /*0032*/ 	.short	(.L_57 - .L_56)
.L_56:
        /*0034*/ 	.word	0x00000000


	//----- nvinfo : EIATTR_CBANK_PARAM_SIZE
	.align		4
.L_57:
        /*0038*/ 	.byte	0x03, 0x19
        /*003a*/ 	.short	0x0008


	//----- nvinfo : EIATTR_PARAM_CBANK
	.align		4
        /*003c*/ 	.byte	0x04, 0x0a
        /*003e*/ 	.short	(.L_59 - .L_58)
	.align		4
.L_58:
        /*0040*/ 	.word	index@(.nv.constant0._Z13someops_floatPf)
        /*0044*/ 	.short	0x0380
        /*0046*/ 	.short	0x0008


	//----- nvinfo : EIATTR_SW_WAR
	.align		4
.L_59:
        /*0048*/ 	.byte	0x04, 0x36
        /*004a*/ 	.short	(.L_61 - .L_60)
.L_60:
        /*004c*/ 	.word	0x00000008
.L_61:


//--------------------- .nv.info._Z13use_template1PfPi --------------------------
	.section	.nv.info._Z13use_template1PfPi,"",@"SHT_CUDA_INFO"
	.sectionflags	@""
	.align	4


	//----- nvinfo : EIATTR_CUDA_API_VERSION
	.align		4
        /*0000*/ 	.byte	0x04, 0x37
        /*0002*/ 	.short	(.L_63 - .L_62)
.L_62:
        /*0004*/ 	.word	0x00000082


	//----- nvinfo : EIATTR_KPARAM_INFO
	.align		4
.L_63:
        /*0008*/ 	.byte	0x04, 0x17
        /*000a*/ 	.short	(.L_65 - .L_64)
.L_64:
        /*000c*/ 	.word	0x00000000
        /*0010*/ 	.short	0x0001
        /*0012*/ 	.short	0x0008
        /*0014*/ 	.byte	0x00, 0xf5, 0x21, 0x00


	//----- nvinfo : EIATTR_KPARAM_INFO
	.align		4
.L_65:
        /*0018*/ 	.byte	0x04, 0x17
        /*001a*/ 	.short	(.L_67 - .L_66)
.L_66:
        /*001c*/ 	.word	0x00000000
        /*0020*/ 	.short	0x0000
        /*0022*/ 	.short	0x0000
        /*0024*/ 	.byte	0x00, 0xf5, 0x21, 0x00


	//----- nvinfo : EIATTR_SPARSE_MMA_MASK
	.align		4
.L_67:
        /*0028*/ 	.byte	0x03, 0x50
        /*002a*/ 	.short	0x0000


	//----- nvinfo : EIATTR_MAXREG_COUNT
	.align		4
        /*002c*/ 	.byte	0x03, 0x1b
        /*002e*/ 	.short	0x00ff


	//----- nvinfo : EIATTR_MERCURY_ISA_VERSION
	.align		4
        /*0030*/ 	.byte	0x03, 0x5f
        /*0032*/ 	.short	0x0101


	//----- nvinfo : EIATTR_VRC_CTA_INIT_COUNT
	.align		4
        /*0034*/ 	.byte	0x02, 0x4a
	.zero		1
	.zero		1


	//----- nvinfo : EIATTR_EXIT_INSTR_OFFSETS
	.align		4
        /*0038*/ 	.byte	0x04, 0x1c
        /*003a*/ 	.short	(.L_69 - .L_68)


	//   ....[0]....
.L_68:
        /*003c*/ 	.word	0x000000c0


	//----- nvinfo : EIATTR_CBANK_PARAM_SIZE
	.align		4
.L_69:
        /*0040*/ 	.byte	0x03, 0x19
        /*0042*/ 	.short	0x0010


	//----- nvinfo : EIATTR_PARAM_CBANK
	.align		4
        /*0044*/ 	.byte	0x04, 0x0a
        /*0046*/ 	.short	(.L_71 - .L_70)
	.align		4
.L_70:
        /*0048*/ 	.word	index@(.nv.constant0._Z13use_template1PfPi)
        /*004c*/ 	.short	0x0380
        /*004e*/ 	.short	0x0010


	//----- nvinfo : EIATTR_SW_WAR
	.align		4
.L_71:
        /*0050*/ 	.byte	0x04, 0x36
        /*0052*/ 	.short	(.L_73 - .L_72)
.L_72:
        /*0054*/ 	.word	0x00000008
.L_73:


//--------------------- .nv.info._Z7use_tidPf     --------------------------
	.section	.nv.info._Z7use_tidPf,"",@"SHT_CUDA_INFO"
	.sectionflags	@""
	.align	4


	//----- nvinfo : EIATTR_CUDA_API_VERSION
	.align		4
        /*0000*/ 	.byte	0x04, 0x37
        /*0002*/ 	.short	(.L_75 - .L_74)
.L_74:
        /*0004*/ 	.word	0x00000082


	//----- nvinfo : EIATTR_KPARAM_INFO
	.align		4
.L_75:
        /*0008*/ 	.byte	0x04, 0x17
        /*000a*/ 	.short	(.L_77 - .L_76)
.L_76:
        /*000c*/ 	.word	0x00000000
        /*0010*/ 	.short	0x0000
        /*0012*/ 	.short	0x0000
        /*0014*/ 	.byte	0x00, 0xf5, 0x21, 0x00


	//----- nvinfo : EIATTR_SPARSE_MMA_MASK
	.align		4
.L_77:
        /*0018*/ 	.byte	0x03, 0x50
        /*001a*/ 	.short	0x0000


	//----- nvinfo : EIATTR_MAXREG_COUNT
	.align		4
        /*001c*/ 	.byte	0x03, 0x1b
        /*001e*/ 	.short	0x00ff


	//----- nvinfo : EIATTR_MERCURY_ISA_VERSION
	.align		4
        /*0020*/ 	.byte	0x03, 0x5f
        /*0022*/ 	.short	0x0101


	//----- nvinfo : EIATTR_VRC_CTA_INIT_COUNT
	.align		4
        /*0024*/ 	.byte	0x02, 0x4a
	.zero		1
	.zero		1


	//----- nvinfo : EIATTR_EXIT_INSTR_OFFSETS
	.align		4
        /*0028*/ 	.byte	0x04, 0x1c
        /*002a*/ 	.short	(.L_79 - .L_78)


	//   ....[0]....
.L_78:
        /*002c*/ 	.word	0x00000070


	//----- nvinfo : EIATTR_CBANK_PARAM_SIZE
	.align		4
.L_79:
        /*0030*/ 	.byte	0x03, 0x19
        /*0032*/ 	.short	0x0008


	//----- nvinfo : EIATTR_PARAM_CBANK
	.align		4
        /*0034*/ 	.byte	0x04, 0x0a
        /*0036*/ 	.short	(.L_81 - .L_80)
	.align		4
.L_80:
        /*0038*/ 	.word	index@(.nv.constant0._Z7use_tidPf)
        /*003c*/ 	.short	0x0380
        /*003e*/ 	.short	0x0008


	//----- nvinfo : EIATTR_SW_WAR
	.align		4
.L_81:
        /*0040*/ 	.byte	0x04, 0x36
        /*0042*/ 	.short	(.L_83 - .L_82)
.L_82:
        /*0044*/ 	.word	0x00000008
.L_83:


//--------------------- .nv.info._Z3fooPf         --------------------------
	.section	.nv.info._Z3fooPf,"",@"SHT_CUDA_INFO"
	.sectionflags	@""
	.align	4


	//----- nvinfo : EIATTR_CUDA_API_VERSION
	.align		4
        /*0000*/ 	.byte	0x04, 0x37
        /*0002*/ 	.short	(.L_85 - .L_84)
.L_84:
        /*0004*/ 	.word	0x00000082


	//----- nvinfo : EIATTR_KPARAM_INFO
	.align		4
.L_85:
        /*0008*/ 	.byte	0x04, 0x17
        /*000a*/ 	.short	(.L_87 - .L_86)
.L_86:
        /*000c*/ 	.word	0x00000000
        /*0010*/ 	.short	0x0000
        /*0012*/ 	.short	0x0000
        /*0014*/ 	.byte	0x00, 0xf5, 0x21, 0x00


	//----- nvinfo : EIATTR_SPARSE_MMA_MASK
	.align		4
.L_87:
        /*0018*/ 	.byte	0x03, 0x50
        /*001a*/ 	.short	0x0000


	//----- nvinfo : EIATTR_MAXREG_COUNT
	.align		4
        /*001c*/ 	.byte	0x03, 0x1b
        /*001e*/ 	.short	0x00ff


	//----- nvinfo : EIATTR_MERCURY_ISA_VERSION
	.align		4
        /*0020*/ 	.byte	0x03, 0x5f
        /*0022*/ 	.short	0x0101


	//----- nvinfo : EIATTR_VRC_CTA_INIT_COUNT
	.align		4
        /*0024*/ 	.byte	0x02, 0x4a
	.zero		1
	.zero		1


	//----- nvinfo : EIATTR_EXIT_INSTR_OFFSETS
	.align		4
        /*0028*/ 	.byte	0x04, 0x1c
        /*002a*/ 	.short	(.L_89 - .L_88)


	//   ....[0]....
.L_88:
        /*002c*/ 	.word	0x00000050


	//----- nvinfo : EIATTR_CBANK_PARAM_SIZE
	.align		4
.L_89:
        /*0030*/ 	.byte	0x03, 0x19
        /*0032*/ 	.short	0x0008


	//----- nvinfo : EIATTR_PARAM_CBANK
	.align		4
        /*0034*/ 	.byte	0x04, 0x0a
        /*0036*/ 	.short	(.L_91 - .L_90)
	.align		4
.L_90:
        /*0038*/ 	.word	index@(.nv.constant0._Z3fooPf)
        /*003c*/ 	.short	0x0380
        /*003e*/ 	.short	0x0008


	//----- nvinfo : EIATTR_SW_WAR
	.align		4
.L_91:
        /*0040*/ 	.byte	0x04, 0x36
        /*0042*/ 	.short	(.L_93 - .L_92)
.L_92:
        /*0044*/ 	.word	0x00000008
.L_93:


//--------------------- .nv.info._Z11somekernel1Pf --------------------------
	.section	.nv.info._Z11somekernel1Pf,"",@"SHT_CUDA_INFO"
	.sectionflags	@""
	.align	4


	//----- nvinfo : EIATTR_CUDA_API_VERSION
	.align		4
        /*0000*/ 	.byte	0x04, 0x37
        /*0002*/ 	.short	(.L_95 - .L_94)
.L_94:
        /*0004*/ 	.word	0x00000082


	//----- nvinfo : EIATTR_KPARAM_INFO
	.align		4
.L_95:
        /*0008*/ 	.byte	0x04, 0x17
        /*000a*/ 	.short	(.L_97 - .L_96)
.L_96:
        /*000c*/ 	.word	0x00000000
        /*0010*/ 	.short	0x0000
        /*0012*/ 	.short	0x0000
        /*0014*/ 	.byte	0x00, 0xf5, 0x21, 0x00


	//----- nvinfo : EIATTR_SPARSE_MMA_MASK
	.align		4
.L_97:
        /*0018*/ 	.byte	0x03, 0x50
        /*001a*/ 	.short	0x0000


	//----- nvinfo : EIATTR_MAXREG_COUNT
	.align		4
        /*001c*/ 	.byte	0x03, 0x1b
        /*001e*/ 	.short	0x00ff


	//----- nvinfo : EIATTR_MERCURY_ISA_VERSION
	.align		4
        /*0020*/ 	.byte	0x03, 0x5f
        /*0022*/ 	.short	0x0101


	//----- nvinfo : EIATTR_VRC_CTA_INIT_COUNT
	.align		4
        /*0024*/ 	.byte	0x02, 0x4a
	.zero		1
	.zero		1


	//----- nvinfo : EIATTR_EXIT_INSTR_OFFSETS
	.align		4
        /*0028*/ 	.byte	0x04, 0x1c
        /*002a*/ 	.short	(.L_99 - .L_98)


	//   ....[0]....
.L_98:
        /*002c*/ 	.word	0x00000050


	//----- nvinfo : EIATTR_CBANK_PARAM_SIZE
	.align		4
.L_99:
        /*0030*/ 	.byte	0x03, 0x19
        /*0032*/ 	.short	0x0008


	//----- nvinfo : EIATTR_PARAM_CBANK
	.align		4
        /*0034*/ 	.byte	0x04, 0x0a
        /*0036*/ 	.short	(.L_101 - .L_100)
	.align		4
.L_100:
        /*0038*/ 	.word	index@(.nv.constant0._Z11somekernel1Pf)
        /*003c*/ 	.short	0x0380
        /*003e*/ 	.short	0x0008


	//----- nvinfo : EIATTR_SW_WAR
	.align		4
.L_101:
        /*0040*/ 	.byte	0x04, 0x36
        /*0042*/ 	.short	(.L_103 - .L_102)
.L_102:
        /*0044*/ 	.word	0x00000008
.L_103:


//--------------------- .nv.callgraph             --------------------------
	.section	.nv.callgraph,"",@"SHT_CUDA_CALLGRAPH"
	.align	4
	.sectionentsize	8
	.align		4
        /*0000*/ 	.word	0x00000000
	.align		4
        /*0004*/ 	.word	0xffffffff
	.align		4
        /*0008*/ 	.word	0x00000000
	.align		4
        /*000c*/ 	.word	0xfffffffe
	.align		4
        /*0010*/ 	.word	0x00000000
	.align		4
        /*0014*/ 	.word	0xfffffffd
	.align		4
        /*0018*/ 	.word	0x00000000
	.align		4
        /*001c*/ 	.word	0xfffffffc


//--------------------- .text._Z11someops_intPi   --------------------------
	.section	.text._Z11someops_intPi,"ax",@progbits
	.align	128
        .global         _Z11someops_intPi
        .type           _Z11someops_intPi,@function
        .size           _Z11someops_intPi,(.L_x_20 - _Z11someops_intPi)
        .other          _Z11someops_intPi,@"STO_CUDA_ENTRY STV_DEFAULT"
_Z11someops_intPi:
.text._Z11someops_intPi:
[----:B------:R-:W-:Y:S08]  /*0000*/  LDC R1, c[0x0][0x37c] ;  /* 0x0000df00ff017b82 */ /* 0x000ff00000000800 */
[----:B------:R-:W0:Y:S01]  /*0010*/  LDC.64 R2, c[0x0][0x380] ;  /* 0x0000e000ff027b82 */ /* 0x000e220000000a00 */
[----:B------:R-:W0:Y:S02]  /*0020*/  LDCU.64 UR4, c[0x0][0x358] ;  /* 0x00006b00ff0477ac */ /* 0x000e240008000a00 */
[----:B0-----:R-:W2:Y:S04]  /*0030*/  LDG.E R7, desc[UR4][R2.64+0x8] ;  /* 0x0000080402077981 */ /* 0x001ea8000c1e1900 */
[----:B------:R-:W3:Y:S01]  /*0040*/  LDG.E R0, desc[UR4][R2.64+0x4] ;  /* 0x0000040402007981 */ /* 0x000ee2000c1e1900 */
[----:B--2---:R-:W-:-:S02]  /*0050*/  IABS R9, R7 ;  /* 0x0000000700097213 */ /* 0x004fc40000000000 */
[----:B------:R-:W-:Y:S02]  /*0060*/  IABS R10, R7 ;  /* 0x00000007000a7213 */ /* 0x000fe40000000000 */
[----:B------:R-:W0:Y:S08]  /*0070*/  I2F.RP R6, R9 ;  /* 0x0000000900067306 */ /* 0x000e300000209400 */
[----:B0-----:R-:W0:Y:S02]  /*0080*/  MUFU.RCP R6, R6 ;  /* 0x0000000600067308 */ /* 0x001e240000001000 */
[----:B0-----:R-:W-:Y:S01]  /*0090*/  VIADD R4, R6, 0xffffffe ;  /* 0x0ffffffe06047836 */ /* 0x001fe20000000000 */
[----:B---3--:R-:W-:-:S05]  /*00a0*/  IABS R6, R0 ;  /* 0x0000000000067213 */ /* 0x008fca0000000000 */
[----:B------:R0:W1:Y:S02]  /*00b0*/  F2I.FTZ.U32.TRUNC.NTZ R5, R4 ;  /* 0x0000000400057305 */ /* 0x000064000021f000 */
[----:B0-----:R-:W-:Y:S02]  /*00c0*/  IMAD.MOV.U32 R4, RZ, RZ, RZ ;  /* 0x000000ffff047224 */ /* 0x001fe400078e00ff */
[----:B-1----:R-:W-:-:S04]  /*00d0*/  IMAD.MOV R8, RZ, RZ, -R5 ;  /* 0x000000ffff087224 */ /* 0x002fc800078e0a05 */
[----:B------:R-:W-:Y:S01]  /*00e0*/  IMAD R11, R8, R9, RZ ;  /* 0x00000009080b7224 */ /* 0x000fe200078e02ff */
[----:B------:R-:W-:-:S03]  /*00f0*/  IADD3 R8, PT, PT, RZ, -R10, RZ ;  /* 0x8000000aff087210 */ /* 0x000fc60007ffe0ff */
[----:B------:R-:W-:-:S06]  /*0100*/  IMAD.HI.U32 R5, R5, R11, R4 ;  /* 0x0000000b05057227 */ /* 0x000fcc00078e0004 */
[----:B------:R-:W-:-:S04]  /*0110*/  IMAD.HI.U32 R5, R5, R6, RZ ;  /* 0x0000000605057227 */ /* 0x000fc800078e00ff */
[----:B------:R-:W-:-:S05]  /*0120*/  IMAD R4, R5, R8, R6 ;  /* 0x0000000805047224 */ /* 0x000fca00078e0206 */
[----:B------:R-:W-:-:S13]  /*0130*/  ISETP.GT.U32.AND P2, PT, R9, R4, PT ;  /* 0x000000040900720c */ /* 0x000fda0003f44070 */
[-C--:B------:R-:W-:Y:S01]  /*0140*/  @!P2 IADD3 R4, PT, PT, R4, -R9.reuse, RZ ;  /* 0x800000090404a210 */ /* 0x080fe20007ffe0ff */
[----:B------:R-:W-:Y:S01]  /*0150*/  @!P2 VIADD R5, R5, 0x1 ;  /* 0x000000010505a836 */ /* 0x000fe20000000000 */
[----:B------:R-:W-:Y:S02]  /*0160*/  ISETP.NE.AND P2, PT, R7, RZ, PT ;  /* 0x000000ff0700720c */ /* 0x000fe40003f45270 */
[----:B------:R-:W-:Y:S02]  /*0170*/  ISETP.GE.U32.AND P0, PT, R4, R9, PT ;  /* 0x000000090400720c */ /* 0x000fe40003f06070 */
[----:B------:R-:W-:-:S04]  /*0180*/  LOP3.LUT R4, R0, R7, RZ, 0x3c, !PT ;  /* 0x0000000700047212 */ /* 0x000fc800078e3cff */
[----:B------:R-:W-:-:S07]  /*0190*/  ISETP.GE.AND P1, PT, R4, RZ, PT ;  /* 0x000000ff0400720c */ /* 0x000fce0003f26270 */
[----:B------:R-:W-:-:S06]  /*01a0*/  @P0 IADD3 R5, PT, PT, R5, 0x1, RZ ;  /* 0x0000000105050810 */ /* 0x000fcc0007ffe0ff */
[----:B------:R-:W-:Y:S01]  /*01b0*/  @!P1 IMAD.MOV R5, RZ, RZ, -R5 ;  /* 0x000000ffff059224 */ /* 0x000fe200078e0a05 */
[----:B------:R-:W-:-:S04]  /*01c0*/  @!P2 LOP3.LUT R5, RZ, R7, RZ, 0x33, !PT ;  /* 0x00000007ff05a212 */ /* 0x000fc800078e33ff */
[----:B------:R-:W-:-:S05]  /*01d0*/  LEA R5, R0, R5, 0x1 ;  /* 0x0000000500057211 */ /* 0x000fca00078e08ff */
[----:B------:R-:W-:-:S05]  /*01e0*/  IMAD R5, R0, R7, R5 ;  /* 0x0000000700057224 */ /* 0x000fca00078e0205 */
[----:B------:R-:W-:Y:S01]  /*01f0*/  STG.E desc[UR4][R2.64], R5 ;  /* 0x0000000502007986 */ /* 0x000fe2000c101904 */
[----:B------:R-:W-:Y:S05]  /*0200*/  EXIT ;  /* 0x000000000000794d */ /* 0x000fea0003800000 */
.L_x_0:
[----:B------:R-:W-:-:S00]  /*0210*/  BRA `(.L_x_0) ;  /* 0xfffffffc00fc7947 */ /* 0x000fc0000383ffff */
[----:B------:R-:W-:-:S00]  /*0220*/  NOP ;  /* 0x0000000000007918 */ /* 0x000fc00000000000 */
        /* <DEDUP_REMOVED lines=13> */
.L_x_20:


//--------------------- .text._Z13someops_floatPf --------------------------
	.section	.text._Z13someops_floatPf,"ax",@progbits
	.align	128
        .global         _Z13someops_floatPf
        .type           _Z13someops_floatPf,@function
        .size           _Z13someops_floatPf,(.L_x_19 - _Z13someops_floatPf)
        .other          _Z13someops_floatPf,@"STO_CUDA_ENTRY STV_DEFAULT"
_Z13someops_floatPf:
.text._Z13someops_floatPf:
[----:B------:R-:W-:Y:S08]  /*0000*/  LDC R1, c[0x0][0x37c] ;  /* 0x0000df00ff017b82 */ /* 0x000ff00000000800 */
[----:B------:R-:W0:Y:S01]  /*0010*/  LDC.64 R6, c[0x0][0x380] ;  /* 0x0000e000ff067b82 */ /* 0x000e220000000a00 */
[----:B------:R-:W0:Y:S02]  /*0020*/  LDCU.64 UR4, c[0x0][0x358] ;  /* 0x00006b00ff0477ac */ /* 0x000e240008000a00 */
[----:B0-----:R-:W2:Y:S04]  /*0030*/  LDG.E R3, desc[UR4][R6.64+0x8] ;  /* 0x0000080406037981 */ /* 0x001ea8000c1e1900 */
[----:B------:R-:W3:Y:S01]  /*0040*/  LDG.E R0, desc[UR4][R6.64+0x4] ;  /* 0x0000040406007981 */ /* 0x000ee2000c1e1900 */
[----:B--2---:R-:W0:Y:S01]  /*0050*/  MUFU.RCP R2, R3 ;  /* 0x0000000300027308 */ /* 0x004e220000001000 */
[----:B---3--:R-:W-:-:S07]  /*0060*/  FADD R4, R0, -R3 ;  /* 0x8000000300047221 */ /* 0x008fce0000000000 */
[----:B------:R-:W1:Y:S01]  /*0070*/  FCHK P0, R0, R3 ;  /* 0x0000000300007302 */ /* 0x000e620000000000 */
[----:B0-----:R-:W-:-:S04]  /*0080*/  FFMA R5, -R3, R2, 1 ;  /* 0x3f80000003057423 */ /* 0x001fc80000000102 */
[----:B------:R-:W-:-:S04]  /*0090*/  FFMA R5, R2, R5, R2 ;  /* 0x0000000502057223 */ /* 0x000fc80000000002 */
[----:B------:R-:W-:-:S04]  /*00a0*/  FFMA R2, R0, R5, RZ ;  /* 0x0000000500027223 */ /* 0x000fc800000000ff */
[----:B------:R-:W-:-:S04]  /*00b0*/  FFMA R8, -R3, R2, R0 ;  /* 0x0000000203087223 */ /* 0x000fc80000000100 */
[----:B------:R-:W-:Y:S01]  /*00c0*/  FFMA R5, R5, R8, R2 ;  /* 0x0000000805057223 */ /* 0x000fe20000000002 */
[----:B-1----:R-:W-:Y:S06]  /*00d0*/  @!P0 BRA `(.L_x_1) ;  /* 0x00000000000c8947 */ /* 0x002fec0003800000 */
[----:B------:R-:W-:-:S07]  /*00e0*/  MOV R6, 0x100 ;  /* 0x0000010000067802 */ /* 0x000fce0000000f00 */
[----:B------:R-:W-:Y:S05]  /*00f0*/  CALL.REL.NOINC `($__internal_1_$__cuda_sm3x_div_rn_noftz_f32_slowpath) ;  /* 0x0000000000a87944 */ /* 0x000fea0003c00000 */
[----:B------:R-:W-:-:S07]  /*0100*/  IMAD.MOV.U32 R5, RZ, RZ, R2 ;  /* 0x000000ffff057224 */ /* 0x000fce00078e0002 */
.L_x_1:
[----:B------:R-:W-:Y:S01]  /*0110*/  VIADD R2, R0, 0xf3000000 ;  /* 0xf300000000027836 */ /* 0x000fe20000000000 */
[----:B------:R0:W1:Y:S01]  /*0120*/  MUFU.RSQ R7, R0 ;  /* 0x0000000000077308 */ /* 0x0000620000001400 */
[----:B------:R-:W-:-:S03]  /*0130*/  FADD R5, R4, R5 ;  /* 0x0000000504057221 */ /* 0x000fc60000000000 */
[----:B------:R-:W-:Y:S01]  /*0140*/  ISETP.GT.U32.AND P0, PT, R2, 0x727fffff, PT ;  /* 0x727fffff0200780c */ /* 0x000fe20003f04070 */
[----:B------:R-:W-:-:S12]  /*0150*/  FFMA R9, R0, R3, R5 ;  /* 0x0000000300097223 */ /* 0x000fd80000000005 */
[----:B01----:R-:W-:Y:S05]  /*0160*/  @!P0 BRA `(.L_x_2) ;  /* 0x00000000000c8947 */ /* 0x003fea0003800000 */
[----:B------:R-:W-:-:S07]  /*0170*/  MOV R4, 0x190 ;  /* 0x0000019000047802 */ /* 0x000fce0000000f00 */
[----:B------:R-:W-:Y:S05]  /*0180*/  CALL.REL.NOINC `($__internal_0_$__cuda_sm20_sqrt_rn_f32_slowpath) ;  /* 0x0000000000247944 */ /* 0x000fea0003c00000 */
[----:B------:R-:W-:Y:S05]  /*0190*/  BRA `(.L_x_3) ;  /* 0x0000000000107947 */ /* 0x000fea0003800000 */
.L_x_2:
[----:B------:R-:W-:Y:S01]  /*01a0*/  FMUL.FTZ R3, R0, R7 ;  /* 0x0000000700037220 */ /* 0x000fe20000410000 */
[----:B------:R-:W-:-:S03]  /*01b0*/  FMUL.FTZ R7, R7, 0.5 ;  /* 0x3f00000007077820 */ /* 0x000fc60000410000 */
[----:B------:R-:W-:-:S04]  /*01c0*/  FFMA R0, -R3, R3, R0 ;  /* 0x0000000303007223 */ /* 0x000fc80000000100 */
[----:B------:R-:W-:-:S07]  /*01d0*/  FFMA R0, R0, R7, R3 ;  /* 0x0000000700007223 */ /* 0x000fce0000000003 */
.L_x_3:
[----:B------:R-:W0:Y:S01]  /*01e0*/  LDC.64 R2, c[0x0][0x380] ;  /* 0x0000e000ff027b82 */ /* 0x000e220000000a00 */
[----:B------:R-:W-:-:S05]  /*01f0*/  FADD R5, R9, -R0 ;  /* 0x8000000009057221 */ /* 0x000fca0000000000 */
[----:B0-----:R-:W-:Y:S01]  /*0200*/  STG.E desc[UR4][R2.64], R5 ;  /* 0x0000000502007986 */ /* 0x001fe2000c101904 */
[----:B------:R-:W-:Y:S05]  /*0210*/  EXIT ;  /* 0x000000000000794d */ /* 0x000fea0003800000 */
        .weak           $__internal_0_$__cuda_sm20_sqrt_rn_f32_slowpath
        .type           $__internal_0_$__cuda_sm20_sqrt_rn_f32_slowpath,@function
        .size           $__internal_0_$__cuda_sm20_sqrt_rn_f32_slowpath,($__internal_1_$__cuda_sm3x_div_rn_noftz_f32_slowpath - $__internal_0_$__cuda_sm20_sqrt_rn_f32_slowpath)
$__internal_0_$__cuda_sm20_sqrt_rn_f32_slowpath:
[----:B------:R-:W-:-:S13]  /*0220*/  LOP3.LUT P0, RZ, R0, 0x7fffffff, RZ, 0xc0, !PT ;  /* 0x7fffffff00ff7812 */ /* 0x000fda000780c0ff */
[----:B------:R-:W-:Y:S01]  /*0230*/  @!P0 IMAD.MOV.U32 R2, RZ, RZ, R0 ;  /* 0x000000ffff028224 */ /* 0x000fe200078e0000 */
[----:B------:R-:W-:Y:S06]  /*0240*/  @!P0 BRA `(.L_x_4) ;  /* 0x0000000000448947 */ /* 0x000fec0003800000 */
[----:B------:R-:W-:-:S13]  /*0250*/  FSETP.GEU.FTZ.AND P0, PT, R0, RZ, PT ;  /* 0x000000ff0000720b */ /* 0x000fda0003f1e000 */
[----:B------:R-:W-:Y:S01]  /*0260*/  @!P0 IMAD.MOV.U32 R2, RZ, RZ, 0x7fffffff ;  /* 0x7fffffffff028424 */ /* 0x000fe200078e00ff */
[----:B------:R-:W-:Y:S06]  /*0270*/  @!P0 BRA `(.L_x_4) ;  /* 0x0000000000388947 */ /* 0x000fec0003800000 */
[----:B------:R-:W-:-:S13]  /*0280*/  FSETP.GTU.FTZ.AND P0, PT, |R0|, +INF , PT ;  /* 0x7f8000000000780b */ /* 0x000fda0003f1c200 */
[----:B------:R-:W-:Y:S01]  /*0290*/  @P0 FADD.FTZ R2, R0, 1 ;  /* 0x3f80000000020421 */ /* 0x000fe20000010000 */
[----:B------:R-:W-:Y:S06]  /*02a0*/  @P0 BRA `(.L_x_4) ;  /* 0x00000000002c0947 */ /* 0x000fec0003800000 */
[----:B------:R-:W-:-:S13]  /*02b0*/  FSETP.NEU.FTZ.AND P0, PT, |R0|, +INF , PT ;  /* 0x7f8000000000780b */ /* 0x000fda0003f1d200 */
[----:B------:R-:W-:Y:S01]  /*02c0*/  @!P0 IMAD.MOV.U32 R2, RZ, RZ, R0 ;  /* 0x000000ffff028224 */ /* 0x000fe200078e0000 */
[----:B------:R-:W-:Y:S06]  /*02d0*/  @!P0 BRA `(.L_x_4) ;  /* 0x0000000000208947 */ /* 0x000fec0003800000 */
[----:B------:R-:W-:-:S04]  /*02e0*/  FFMA R0, R0, 1.84467440737095516160e+19, RZ ;  /* 0x5f80000000007823 */ /* 0x000fc800000000ff */
[----:B------:R-:W0:Y:S02]  /*02f0*/  MUFU.RSQ R3, R0 ;  /* 0x0000000000037308 */ /* 0x000e240000001400 */
[----:B0-----:R-:W-:Y:S01]  /*0300*/  FMUL.FTZ R5, R0, R3 ;  /* 0x0000000300057220 */ /* 0x001fe20000410000 */
[----:B------:R-:W-:-:S03]  /*0310*/  FMUL.FTZ R3, R3, 0.5 ;  /* 0x3f00000003037820 */ /* 0x000fc60000410000 */
[----:B------:R-:W-:-:S04]  /*0320*/  FADD.FTZ R2, -R5, -RZ ;  /* 0x800000ff05027221 */ /* 0x000fc80000010100 */
[----:B------:R-:W-:-:S04]  /*0330*/  FFMA R2, R5, R2, R0 ;  /* 0x0000000205027223 */ /* 0x000fc80000000000 */
[----:B------:R-:W-:-:S04]  /*0340*/  FFMA R2, R2, R3, R5 ;  /* 0x0000000302027223 */ /* 0x000fc80000000005 */
[----:B------:R-:W-:-:S07]  /*0350*/  FMUL.FTZ R2, R2, 2.3283064365386962891e-10 ;  /* 0x2f80000002027820 */ /* 0x000fce0000410000 */
.L_x_4:
[----:B------:R-:W-:Y:S01]  /*0360*/  MOV R0, R2 ;  /* 0x0000000200007202 */ /* 0x000fe20000000f00 */
[----:B------:R-:W-:Y:S02]  /*0370*/  IMAD.MOV.U32 R2, RZ, RZ, R4 ;  /* 0x000000ffff027224 */ /* 0x000fe400078e0004 */
[----:B------:R-:W-:-:S04]  /*0380*/  IMAD.MOV.U32 R3, RZ, RZ, 0x0 ;  /* 0x00000000ff037424 */ /* 0x000fc800078e00ff */
[----:B------:R-:W-:Y:S05]  /*0390*/  RET.REL.NODEC R2 `(_Z13someops_floatPf) ;  /* 0xfffffffc02187950 */ /* 0x000fea0003c3ffff */
        .weak           $__internal_1_$__cuda_sm3x_div_rn_noftz_f32_slowpath
        .type           $__internal_1_$__cuda_sm3x_div_rn_noftz_f32_slowpath,@function
        .size           $__internal_1_$__cuda_sm3x_div_rn_noftz_f32_slowpath,(.L_x_19 - $__internal_1_$__cuda_sm3x_div_rn_noftz_f32_slowpath)
$__internal_1_$__cuda_sm3x_div_rn_noftz_f32_slowpath:
[--C-:B------:R-:W-:Y:S01]  /*03a0*/  SHF.R.U32.HI R5, RZ, 0x17, R3.reuse ;  /* 0x00000017ff057819 */ /* 0x100fe20000011603 */
[----:B------:R-:W-:Y:S01]  /*03b0*/  IMAD.MOV.U32 R8, RZ, RZ, R3 ;  /* 0x000000ffff087224 */ /* 0x000fe200078e0003 */
[----:B------:R-:W-:Y:S02]  /*03c0*/  SHF.R.U32.HI R2, RZ, 0x17, R0 ;  /* 0x00000017ff027819 */ /* 0x000fe40000011600 */
[----:B------:R-:W-:Y:S02]  /*03d0*/  LOP3.LUT R5, R5, 0xff, RZ, 0xc0, !PT ;  /* 0x000000ff05057812 */ /* 0x000fe400078ec0ff */
[----:B------:R-:W-:Y:S02]  /*03e0*/  LOP3.LUT R2, R2, 0xff, RZ, 0xc0, !PT ;  /* 0x000000ff02027812 */ /* 0x000fe400078ec0ff */
[----:B------:R-:W-:Y:S01]  /*03f0*/  MOV R7, R0 ;  /* 0x0000000000077202 */ /* 0x000fe20000000f00 */
[----:B------:R-:W-:Y:S02]  /*0400*/  VIADD R11, R5, 0xffffffff ;  /* 0xffffffff050b7836 */ /* 0x000fe40000000000 */
[----:B------:R-:W-:-:S03]  /*0410*/  VIADD R10, R2, 0xffffffff ;  /* 0xffffffff020a7836 */ /* 0x000fc60000000000 */
[----:B------:R-:W-:-:S04]  /*0420*/  ISETP.GT.U32.AND P0, PT, R11, 0xfd, PT ;  /* 0x000000fd0b00780c */ /* 0x000fc80003f04070 */
[----:B------:R-:W-:-:S13]  /*0430*/  ISETP.GT.U32.OR P0, PT, R10, 0xfd, P0 ;  /* 0x000000fd0a00780c */ /* 0x000fda0000704470 */
[----:B------:R-:W-:Y:S01]  /*0440*/  @!P0 IMAD.MOV.U32 R9, RZ, RZ, RZ ;  /* 0x000000ffff098224 */ /* 0x000fe200078e00ff */
[----:B------:R-:W-:Y:S06]  /*0450*/  @!P0 BRA `(.L_x_5) ;  /* 0x00000000005c8947 */ /* 0x000fec0003800000 */
[----:B------:R-:W-:Y:S02]  /*0460*/  FSETP.GTU.FTZ.AND P0, PT, |R0|, +INF , PT ;  /* 0x7f8000000000780b */ /* 0x000fe40003f1c200 */
[----:B------:R-:W-:-:S04]  /*0470*/  FSETP.GTU.FTZ.AND P1, PT, |R3|, +INF , PT ;  /* 0x7f8000000300780b */ /* 0x000fc80003f3c200 */
[----:B------:R-:W-:-:S13]  /*0480*/  PLOP3.LUT P0, PT, P0, P1, PT, 0xf8, 0x8f ;  /* 0x00000000008f781c */ /* 0x000fda0000703f70 */
[----:B------:R-:W-:Y:S05]  /*0490*/  @P0 BRA `(.L_x_6) ;  /* 0x0000000400440947 */ /* 0x000fea0003800000 */
[----:B------:R-:W-:-:S13]  /*04a0*/  LOP3.LUT P0, RZ, R8, 0x7fffffff, R7, 0xc8, !PT ;  /* 0x7fffffff08ff7812 */ /* 0x000fda000780c807 */
[----:B------:R-:W-:Y:S05]  /*04b0*/  @!P0 BRA `(.L_x_7) ;  /* 0x0000000400348947 */ /* 0x000fea0003800000 */
[C---:B------:R-:W-:Y:S02]  /*04c0*/  FSETP.NEU.FTZ.AND P2, PT, |R0|.reuse, +INF , PT ;  /* 0x7f8000000000780b */ /* 0x040fe40003f5d200 */
[----:B------:R-:W-:Y:S02]  /*04d0*/  FSETP.NEU.FTZ.AND P1, PT, |R3|, +INF , PT ;  /* 0x7f8000000300780b */ /* 0x000fe40003f3d200 */
[----:B------:R-:W-:-:S11]  /*04e0*/  FSETP.NEU.FTZ.AND P0, PT, |R0|, +INF , PT ;  /* 0x7f8000000000780b */ /* 0x000fd60003f1d200 */
[----:B------:R-:W-:Y:S05]  /*04f0*/  @!P1 BRA !P2, `(.L_x_7) ;  /* 0x0000000400249947 */ /* 0x000fea0005000000 */
[----:B------:R-:W-:-:S04]  /*0500*/  LOP3.LUT P2, RZ, R7, 0x7fffffff, RZ, 0xc0, !PT ;  /* 0x7fffffff07ff7812 */ /* 0x000fc8000784c0ff */
[----:B------:R-:W-:-:S13]  /*0510*/  PLOP3.LUT P1, PT, P1, P2, PT, 0x2f, 0xf2 ;  /* 0x0000000000f2781c */ /* 0x000fda0000f24577 */
[----:B------:R-:W-:Y:S05]  /*0520*/  @P1 BRA `(.L_x_8) ;  /* 0x0000000400101947 */ /* 0x000fea0003800000 */
[----:B------:R-:W-:-:S04]  /*0530*/  LOP3.LUT P1, RZ, R8, 0x7fffffff, RZ, 0xc0, !PT ;  /* 0x7fffffff08ff7812 */ /* 0x000fc8000782c0ff */
[----:B------:R-:W-:-:S13]  /*0540*/  PLOP3.LUT P0, PT, P0, P1, PT, 0x2f, 0xf2 ;  /* 0x0000000000f2781c */ /* 0x000fda0000702577 */
[----:B------:R-:W-:Y:S05]  /*0550*/  @P0 BRA `(.L_x_9) ;  /* 0x0000000000f80947 */ /* 0x000fea0003800000 */
[----:B------:R-:W-:Y:S02]  /*0560*/  ISETP.GE.AND P0, PT, R10, RZ, PT ;  /* 0x000000ff0a00720c */ /* 0x000fe40003f06270 */
[----:B------:R-:W-:-:S11]  /*0570*/  ISETP.GE.AND P1, PT, R11, RZ, PT ;  /* 0x000000ff0b00720c */ /* 0x000fd60003f26270 */
[----:B------:R-:W-:Y:S02]  /*0580*/  @P0 IMAD.MOV.U32 R9, RZ, RZ, RZ ;  /* 0x000000ffff090224 */ /* 0x000fe400078e00ff */
[----:B------:R-:W-:Y:S01]  /*0590*/  @!P0 FFMA R7, R0, 1.84467440737095516160e+19, RZ ;  /* 0x5f80000000078823 */ /* 0x000fe200000000ff */
[----:B------:R-:W-:Y:S02]  /*05a0*/  @!P0 IMAD.MOV.U32 R9, RZ, RZ, -0x40 ;  /* 0xffffffc0ff098424 */ /* 0x000fe400078e00ff */
[----:B------:R-:W-:-:S03]  /*05b0*/  @!P1 FFMA R8, R3, 1.84467440737095516160e+19, RZ ;  /* 0x5f80000003089823 */ /* 0x000fc600000000ff */
[----:B------:R-:W-:-:S07]  /*05c0*/  @!P1 IADD3 R9, PT, PT, R9, 0x40, RZ ;  /* 0x0000004009099810 */ /* 0x000fce0007ffe0ff */
.L_x_5:
[----:B------:R-:W-:-:S05]  /*05d0*/  LEA R11, R5, 0xc0800000, 0x17 ;  /* 0xc0800000050b7811 */ /* 0x000fca00078eb8ff */
[----:B------:R-:W-:Y:S02]  /*05e0*/  IMAD.IADD R11, R8, 0x1, -R11 ;  /* 0x00000001080b7824 */ /* 0x000fe400078e0a0b */
[----:B------:R-:W-:Y:S02]  /*05f0*/  VIADD R8, R2, 0xffffff81 ;  /* 0xffffff8102087836 */ /* 0x000fe40000000000 */
[----:B------:R-:W0:Y:S01]  /*0600*/  MUFU.RCP R10, R11 ;  /* 0x0000000b000a7308 */ /* 0x000e220000001000 */
[----:B------:R-:W-:Y:S01]  /*0610*/  FADD.FTZ R13, -R11, -RZ ;  /* 0x800000ff0b0d7221 */ /* 0x000fe20000010100 */
[C---:B------:R-:W-:Y:S01]  /*0620*/  IMAD R2, R8.reuse, -0x800000, R7 ;  /* 0xff80000008027824 */ /* 0x040fe200078e0207 */
[----:B------:R-:W-:-:S05]  /*0630*/  IADD3 R8, PT, PT, R8, 0x7f, -R5 ;  /* 0x0000007f08087810 */ /* 0x000fca0007ffe805 */
[----:B------:R-:W-:Y:S02]  /*0640*/  IMAD.IADD R8, R8, 0x1, R9 ;  /* 0x0000000108087824 */ /* 0x000fe400078e0209 */
[----:B0-----:R-:W-:-:S04]  /*0650*/  FFMA R15, R10, R13, 1 ;  /* 0x3f8000000a0f7423 */ /* 0x001fc8000000000d */
[----:B------:R-:W-:-:S04]  /*0660*/  FFMA R12, R10, R15, R10 ;  /* 0x0000000f0a0c7223 */ /* 0x000fc8000000000a */
[----:B------:R-:W-:-:S04]  /*0670*/  FFMA R7, R2, R12, RZ ;  /* 0x0000000c02077223 */ /* 0x000fc800000000ff */
[----:B------:R-:W-:-:S04]  /*0680*/  FFMA R10, R13, R7, R2 ;  /* 0x000000070d0a7223 */ /* 0x000fc80000000002 */
[----:B------:R-:W-:-:S04]  /*0690*/  FFMA R15, R12, R10, R7 ;  /* 0x0000000a0c0f7223 */ /* 0x000fc80000000007 */
[----:B------:R-:W-:-:S04]  /*06a0*/  FFMA R10, R13, R15, R2 ;  /* 0x0000000f0d0a7223 */ /* 0x000fc80000000002 */
[----:B------:R-:W-:-:S05]  /*06b0*/  FFMA R2, R12, R10, R15 ;  /* 0x0000000a0c027223 */ /* 0x000fca000000000f */
[----:B------:R-:W-:-:S04]  /*06c0*/  SHF.R.U32.HI R5, RZ, 0x17, R2 ;  /* 0x00000017ff057819 */ /* 0x000fc80000011602 */
[----:B------:R-:W-:-:S04]  /*06d0*/  LOP3.LUT R5, R5, 0xff, RZ, 0xc0, !PT ;  /* 0x000000ff05057812 */ /* 0x000fc800078ec0ff */
[----:B------:R-:W-:-:S05]  /*06e0*/  IADD3 R9, PT, PT, R5, R8, RZ ;  /* 0x0000000805097210 */ /* 0x000fca0007ffe0ff */
[----:B------:R-:W-:-:S05]  /*06f0*/  VIADD R5, R9, 0xffffffff ;  /* 0xffffffff09057836 */ /* 0x000fca0000000000 */
[----:B------:R-:W-:-:S13]  /*0700*/  ISETP.GE.U32.AND P0, PT, R5, 0xfe, PT ;  /* 0x000000fe0500780c */ /* 0x000fda0003f06070 */
[----:B------:R-:W-:Y:S05]  /*0710*/  @!P0 BRA `(.L_x_10) ;  /* 0x0000000000808947 */ /* 0x000fea0003800000 */
[----:B------:R-:W-:-:S13]  /*0720*/  ISETP.GT.AND P0, PT, R9, 0xfe, PT ;  /* 0x000000fe0900780c */ /* 0x000fda0003f04270 */
[----:B------:R-:W-:Y:S05]  /*0730*/  @P0 BRA `(.L_x_11) ;  /* 0x00000000006c0947 */ /* 0x000fea0003800000 */
[----:B------:R-:W-:-:S13]  /*0740*/  ISETP.GE.AND P0, PT, R9, 0x1, PT ;  /* 0x000000010900780c */ /* 0x000fda0003f06270 */
[----:B------:R-:W-:Y:S05]  /*0750*/  @P0 BRA `(.L_x_12) ;  /* 0x0000000000980947 */ /* 0x000fea0003800000 */
[----:B------:R-:W-:Y:S02]  /*0760*/  ISETP.GE.AND P0, PT, R9, -0x18, PT ;  /* 0xffffffe80900780c */ /* 0x000fe40003f06270 */
[----:B------:R-:W-:-:S11]  /*0770*/  LOP3.LUT R2, R2, 0x80000000, RZ, 0xc0, !PT ;  /* 0x8000000002027812 */ /* 0x000fd600078ec0ff */
[----:B------:R-:W-:Y:S05]  /*0780*/  @!P0 BRA `(.L_x_12) ;  /* 0x00000000008c8947 */ /* 0x000fea0003800000 */
[CCC-:B------:R-:W-:Y:S01]  /*0790*/  FFMA.RZ R5, R12.reuse, R10.reuse, R15.reuse ;  /* 0x0000000a0c057223 */ /* 0x1c0fe2000000c00f */
[CCC-:B------:R-:W-:Y:S01]  /*07a0*/  FFMA.RM R8, R12.reuse, R10.reuse, R15.reuse ;  /* 0x0000000a0c087223 */ /* 0x1c0fe2000000400f */
[C---:B------:R-:W-:Y:S02]  /*07b0*/  ISETP.NE.AND P2, PT, R9.reuse, RZ, PT ;  /* 0x000000ff0900720c */ /* 0x040fe40003f45270 */
[----:B------:R-:W-:Y:S02]  /*07c0*/  ISETP.NE.AND P1, PT, R9, RZ, PT ;  /* 0x000000ff0900720c */ /* 0x000fe40003f25270 */
[----:B------:R-:W-:Y:S01]  /*07d0*/  LOP3.LUT R7, R5, 0x7fffff, RZ, 0xc0, !PT ;  /* 0x007fffff05077812 */ /* 0x000fe200078ec0ff */
[----:B------:R-:W-:Y:S01]  /*07e0*/  FFMA.RP R5, R12, R10, R15 ;  /* 0x0000000a0c057223 */ /* 0x000fe2000000800f */
[----:B------:R-:W-:Y:S02]  /*07f0*/  VIADD R10, R9, 0x20 ;  /* 0x00000020090a7836 */ /* 0x000fe40000000000 */
[----:B------:R-:W-:Y:S01]  /*0800*/  LOP3.LUT R7, R7, 0x800000, RZ, 0xfc, !PT ;  /* 0x0080000007077812 */ /* 0x000fe200078efcff */
[----:B------:R-:W-:Y:S01]  /*0810*/  IMAD.MOV R9, RZ, RZ, -R9 ;  /* 0x000000ffff097224 */ /* 0x000fe200078e0a09 */
[----:B------:R-:W-:-:S02]  /*0820*/  FSETP.NEU.FTZ.AND P0, PT, R5, R8, PT ;  /* 0x000000080500720b */ /* 0x000fc40003f1d000 */
[----:B------:R-:W-:Y:S02]  /*0830*/  SHF.L.U32 R10, R7, R10, RZ ;  /* 0x0000000a070a7219 */ /* 0x000fe400000006ff */
[----:B------:R-:W-:Y:S02]  /*0840*/  SEL R8, R9, RZ, P2 ;  /* 0x000000ff09087207 */ /* 0x000fe40001000000 */
[----:B------:R-:W-:Y:S02]  /*0850*/  ISETP.NE.AND P1, PT, R10, RZ, P1 ;  /* 0x000000ff0a00720c */ /* 0x000fe40000f25270 */
[----:B------:R-:W-:Y:S02]  /*0860*/  SHF.R.U32.HI R8, RZ, R8, R7 ;  /* 0x00000008ff087219 */ /* 0x000fe40000011607 */
[----:B------:R-:W-:Y:S02]  /*0870*/  PLOP3.LUT P0, PT, P0, P1, PT, 0xf8, 0x8f ;  /* 0x00000000008f781c */ /* 0x000fe40000703f70 */
[----:B------:R-:W-:-:S02]  /*0880*/  SHF.R.U32.HI R10, RZ, 0x1, R8 ;  /* 0x00000001ff0a7819 */ /* 0x000fc40000011608 */
[----:B------:R-:W-:-:S04]  /*0890*/  SEL R5, RZ, 0x1, !P0 ;  /* 0x00000001ff057807 */ /* 0x000fc80004000000 */
[----:B------:R-:W-:-:S04]  /*08a0*/  LOP3.LUT R5, R5, 0x1, R10, 0xf8, !PT ;  /* 0x0000000105057812 */ /* 0x000fc800078ef80a */
[----:B------:R-:W-:-:S04]  /*08b0*/  LOP3.LUT R5, R5, R8, RZ, 0xc0, !PT ;  /* 0x0000000805057212 */ /* 0x000fc800078ec0ff */
[----:B------:R-:W-:-:S04]  /*08c0*/  IADD3 R5, PT, PT, R10, R5, RZ ;  /* 0x000000050a057210 */ /* 0x000fc80007ffe0ff */
[----:B------:R-:W-:Y:S01]  /*08d0*/  LOP3.LUT R2, R5, R2, RZ, 0xfc, !PT ;  /* 0x0000000205027212 */ /* 0x000fe200078efcff */
[----:B------:R-:W-:Y:S06]  /*08e0*/  BRA `(.L_x_12) ;  /* 0x0000000000347947 */ /* 0x000fec0003800000 */
.L_x_11:
[----:B------:R-:W-:-:S04]  /*08f0*/  LOP3.LUT R2, R2, 0x80000000, RZ, 0xc0, !PT ;  /* 0x8000000002027812 */ /* 0x000fc800078ec0ff */
[----:B------:R-:W-:Y:S01]  /*0900*/  LOP3.LUT R2, R2, 0x7f800000, RZ, 0xfc, !PT ;  /* 0x7f80000002027812 */ /* 0x000fe200078efcff */
[----:B------:R-:W-:Y:S06]  /*0910*/  BRA `(.L_x_12) ;  /* 0x0000000000287947 */ /* 0x000fec0003800000 */
.L_x_10:
[----:B------:R-:W-:Y:S01]  /*0920*/  IMAD R2, R8, 0x800000, R2 ;  /* 0x0080000008027824 */ /* 0x000fe200078e0202 */
[----:B------:R-:W-:Y:S06]  /*0930*/  BRA `(.L_x_12) ;  /* 0x0000000000207947 */ /* 0x000fec0003800000 */
.L_x_9:
[----:B------:R-:W-:-:S04]  /*0940*/  LOP3.LUT R2, R8, 0x80000000, R7, 0x48, !PT ;  /* 0x8000000008027812 */ /* 0x000fc800078e4807 */
[----:B------:R-:W-:Y:S01]  /*0950*/  LOP3.LUT R2, R2, 0x7f800000, RZ, 0xfc, !PT ;  /* 0x7f80000002027812 */ /* 0x000fe200078efcff */
[----:B------:R-:W-:Y:S06]  /*0960*/  BRA `(.L_x_12) ;  /* 0x0000000000147947 */ /* 0x000fec0003800000 */
.L_x_8:
[----:B------:R-:W-:Y:S01]  /*0970*/  LOP3.LUT R2, R8, 0x80000000, R7, 0x48, !PT ;  /* 0x8000000008027812 */ /* 0x000fe200078e4807 */
[----:B------:R-:W-:Y:S06]  /*0980*/  BRA `(.L_x_12) ;  /* 0x00000000000c7947 */ /* 0x000fec0003800000 */
.L_x_7:
[----:B------:R-:W0:Y:S01]  /*0990*/  MUFU.RSQ R2, -QNAN ;  /* 0xffc0000000027908 */ /* 0x000e220000001400 */
[----:B------:R-:W-:Y:S05]  /*09a0*/  BRA `(.L_x_12) ;  /* 0x0000000000047947 */ /* 0x000fea0003800000 */
.L_x_6:
[----:B------:R-:W-:-:S07]  /*09b0*/  FADD.FTZ R2, R0, R3 ;  /* 0x0000000300027221 */ /* 0x000fce0000010000 */
.L_x_12:
[----:B------:R-:W-:-:S04]  /*09c0*/  IMAD.MOV.U32 R7, RZ, RZ, 0x0 ;  /* 0x00000000ff077424 */ /* 0x000fc800078e00ff */
[----:B0-----:R-:W-:Y:S05]  /*09d0*/  RET.REL.NODEC R6 `(_Z13someops_floatPf) ;  /* 0xfffffff406887950 */ /* 0x001fea0003c3ffff */
.L_x_13:
        /* <DEDUP_REMOVED lines=10> */
.L_x_19:


//--------------------- .text._Z13use_template1PfPi --------------------------
	.section	.text._Z13use_template1PfPi,"ax",@progbits
	.align	128
        .global         _Z13use_template1PfPi
        .type           _Z13use_template1PfPi,@function
        .size           _Z13use_template1PfPi,(.L_x_22 - _Z13use_template1PfPi)
        .other          _Z13use_template1PfPi,@"STO_CUDA_ENTRY STV_DEFAULT"
_Z13use_template1PfPi:
.text._Z13use_template1PfPi:
[----:B------:R-:W-:Y:S08]  /*0000*/  LDC R1, c[0x0][0x37c] ;  /* 0x0000df00ff017b82 */ /* 0x000ff00000000800 */
[----:B------:R-:W0:Y:S01]  /*0010*/  LDC.64 R2, c[0x0][0x380] ;  /* 0x0000e000ff027b82 */ /* 0x000e220000000a00 */
[----:B------:R-:W0:Y:S02]  /*0020*/  LDCU.64 UR4, c[0x0][0x358] ;  /* 0x00006b00ff0477ac */ /* 0x000e240008000a00 */
[----:B0-----:R-:W2:Y:S04]  /*0030*/  LDG.E R0, desc[UR4][R2.64+0x4] ;  /* 0x0000040402007981 */ /* 0x001ea8000c1e1900 */
[----:B------:R-:W2:Y:S01]  /*0040*/  LDG.E R7, desc[UR4][R2.64+0x8] ;  /* 0x0000080402077981 */ /* 0x000ea2000c1e1900 */
[----:B------:R-:W0:Y:S01]  /*0050*/  LDC.64 R4, c[0x0][0x388] ;  /* 0x0000e200ff047b82 */ /* 0x000e220000000a00 */
[----:B--2---:R-:W-:-:S05]  /*0060*/  FADD R7, R0, R7 ;  /* 0x0000000700077221 */ /* 0x004fca0000000000 */
[----:B------:R-:W-:Y:S04]  /*0070*/  STG.E desc[UR4][R2.64], R7 ;  /* 0x0000000702007986 */ /* 0x000fe8000c101904 */
[----:B0-----:R-:W2:Y:S04]  /*0080*/  LDG.E R0, desc[UR4][R4.64+0x4] ;  /* 0x0000040404007981 */ /* 0x001ea8000c1e1900 */
[----:B------:R-:W2:Y:S02]  /*0090*/  LDG.E R9, desc[UR4][R4.64+0x8] ;  /* 0x0000080404097981 */ /* 0x000ea4000c1e1900 */
[----:B--2---:R-:W-:-:S05]  /*00a0*/  IADD3 R9, PT, PT, R0, R9, RZ ;  /* 0x0000000900097210 */ /* 0x004fca0007ffe0ff */
[----:B------:R-:W-:Y:S01]  /*00b0*/  STG.E desc[UR4][R4.64], R9 ;  /* 0x0000000904007986 */ /* 0x000fe2000c101904 */
[----:B------:R-:W-:Y:S05]  /*00c0*/  EXIT ;  /* 0x000000000000794d */ /* 0x000fea0003800000 */
.L_x_14:
        /* <DEDUP_REMOVED lines=11> */
.L_x_22:


//--------------------- .text._Z7use_tidPf        --------------------------
	.section	.text._Z7use_tidPf,"ax",@progbits
	.align	128
        .global         _Z7use_tidPf
        .type           _Z7use_tidPf,@function
        .size           _Z7use_tidPf,(.L_x_23 - _Z7use_tidPf)
        .other          _Z7use_tidPf,@"STO_CUDA_ENTRY STV_DEFAULT"
_Z7use_tidPf:
.text._Z7use_tidPf:
[----:B------:R-:W-:Y:S01]  /*0000*/  LDC R1, c[0x0][0x37c] ;  /* 0x0000df00ff017b82 */ /* 0x000fe20000000800 */
[----:B------:R-:W0:Y:S07]  /*0010*/  S2R R5, SR_TID.X ;  /* 0x0000000000057919 */ /* 0x000e2e0000002100 */
[----:B------:R-:W0:Y:S01]  /*0020*/  LDC.64 R2, c[0x0][0x380] ;  /* 0x0000e000ff027b82 */ /* 0x000e220000000a00 */
[----:B------:R-:W1:Y:S01]  /*0030*/  LDCU.64 UR4, c[0x0][0x358] ;  /* 0x00006b00ff0477ac */ /* 0x000e620008000a00 */
[----:B------:R-:W-:-:S02]  /*0040*/  HFMA2 R7, -RZ, RZ, 3.48046875, 0 ;  /* 0x42f60000ff077431 */ /* 0x000fc400000001ff */
[----:B0-----:R-:W-:-:S05]  /*0050*/  IMAD.WIDE.U32 R2, R5, 0x4, R2 ;  /* 0x0000000405027825 */ /* 0x001fca00078e0002 */
[----:B-1----:R-:W-:Y:S01]  /*0060*/  STG.E desc[UR4][R2.64], R7 ;  /* 0x0000000702007986 */ /* 0x002fe2000c101904 */
[----:B------:R-:W-:Y:S05]  /*0070*/  EXIT ;  /* 0x000000000000794d */ /* 0x000fea0003800000 */
.L_x_15:
        /* <DEDUP_REMOVED lines=16> */
.L_x_23:


//--------------------- .text._Z3fooPf            --------------------------
	.section	.text._Z3fooPf,"ax",@progbits
	.align	128
        .global         _Z3fooPf
        .type           _Z3fooPf,@function
        .size           _Z3fooPf,(.L_x_24 - _Z3fooPf)
        .other          _Z3fooPf,@"STO_CUDA_ENTRY STV_DEFAULT"
_Z3fooPf:
.text._Z3fooPf:
[----:B------:R-:W-:Y:S08]  /*0000*/  LDC R1, c[0x0][0x37c] ;  /* 0x0000df00ff017b82 */ /* 0x000ff00000000800 */
[----:B------:R-:W0:Y:S01]  /*0010*/  LDC.64 R2, c[0x0][0x380] ;  /* 0x0000e000ff027b82 */ /* 0x000e220000000a00 */
[----:B------:R-:W0:Y:S01]  /*0020*/  LDCU.64 UR4, c[0x0][0x358] ;  /* 0x00006b00ff0477ac */ /* 0x000e220008000a00 */
[----:B------:R-:W-:-:S05]  /*0030*/  HFMA2 R5, -RZ, RZ, 3.48046875, 0 ;  /* 0x42f60000ff057431 */ /* 0x000fca00000001ff */
[----:B0-----:R-:W-:Y:S01]  /*0040*/  STG.E desc[UR4][R2.64], R5 ;  /* 0x0000000502007986 */ /* 0x001fe2000c101904 */
[----:B------:R-:W-:Y:S05]  /*0050*/  EXIT ;  /* 0x000000000000794d */ /* 0x000fea0003800000 */
.L_x_16:
        /* <DEDUP_REMOVED lines=10> */
.L_x_24:


//--------------------- .text._Z11somekernel1Pf   --------------------------
	.section	.text._Z11somekernel1Pf,"ax",@progbits
	.align	128
        .global         _Z11somekernel1Pf
        .type           _Z11somekernel1Pf,@function
        .size           _Z11somekernel1Pf,(.L_x_25 - _Z11somekernel1Pf)
        .other          _Z11somekernel1Pf,@"STO_CUDA_ENTRY STV_DEFAULT"
_Z11somekernel1Pf:
.text._Z11somekernel1Pf:
[----:B------:R-:W-:Y:S08]  /*0000*/  LDC R1, c[0x0][0x37c] ;  /* 0x0000df00ff017b82 */ /* 0x000ff00000000800 */
[----:B------:R-:W0:Y:S01]  /*0010*/  LDC.64 R2, c[0x0][0x380] ;  /* 0x0000e000ff027b82 */ /* 0x000e220000000a00 */
[----:B------:R-:W0:Y:S02]  /*0020*/  LDCU.64 UR4, c[0x0][0x358] ;  /* 0x00006b00ff0477ac */ /* 0x000e240008000a00 */
[----:B0-----:R-:W2:Y:S04]  /*0030*/  LDG.E R5, desc[UR4][R2.64+0x4] ;  /* 0x0000040402057981 */ /* 0x001ea8000c1e1900 */
[----:B--2---:R-:W-:Y:S01]  /*0040*/  STG.E desc[UR4][R2.64], R5 ;  /* 0x0000000502007986 */ /* 0x004fe2000c101904 */
[----:B------:R-:W-:Y:S05]  /*0050*/  EXIT ;  /* 0x000000000000794d */ /* 0x000fea0003800000 */
.L_x_17:
        /* <DEDUP_REMOVED lines=10> */
.L_x_25:


//--------------------- .nv.shared.reserved.0     --------------------------
	.section	.nv.shared.reserved.0,"aw",@nobits
	.weak		__nv_reservedSMEM_offset_0_alias
	.size		__nv_reservedSMEM_offset_0_alias, 0, 64
	.other		__nv_reservedSMEM_offset_0_alias,@"STO_CUDA_RESERVED_SHARED STV_DEFAULT"
__nv_reservedSMEM_offset_0_alias:
	.zero		0
	.zero		64


//--------------------- .nv.constant0._Z11someops_intPi --------------------------
	.section	.nv.constant0._Z11someops_intPi,"a",@progbits
	.sectionflags	@""
	.align	4
.nv.constant0._Z11someops_intPi:
	.zero		904


//--------------------- .nv.constant0._Z13someops_floatPf --------------------------
	.section	.nv.constant0._Z13someops_floatPf,"a",@progbits
	.sectionflags	@""
	.align	4
.nv.constant0._Z13someops_floatPf:
	.zero		904


//--------------------- .nv.constant0._Z13use_template1PfPi --------------------------
	.section	.nv.constant0._Z13use_template1PfPi,"a",@progbits
	.sectionflags	@""
	.align	4
.nv.constant0._Z13use_template1PfPi:
	.zero		912


//--------------------- .nv.constant0._Z7use_tidPf --------------------------
	.section	.nv.constant0._Z7use_tidPf,"a",@progbits
	.sectionflags	@""
	.align	4
.nv.constant0._Z7use_tidPf:
	.zero		904


//--------------------- .nv.constant0._Z3fooPf    --------------------------
	.section	.nv.constant0._Z3fooPf,"a",@progbits
	.sectionflags	@""
	.align	4
.nv.constant0._Z3fooPf:
	.zero		904


//--------------------- .nv.constant0._Z11somekernel1Pf --------------------------
	.section	.nv.constant0._Z11somekernel1Pf,"a",@progbits
	.sectionflags	@""
	.align	4
.nv.constant0._Z11somekernel1Pf:
	.zero		904


//--------------------- SYMBOLS --------------------------

	.type		.nv.reservedSmem.offset0,@object
	.size		.nv.reservedSmem.offset0,0x4
